//
// Generated by NVIDIA NVVM Compiler
//
// Compiler Build ID: CL-36424714
// Cuda compilation tools, release 13.0, V13.0.88
// Based on NVVM 20.0.0
//

.version 9.0
.target sm_100
.address_size 64

	// .globl	_Z7reduce1PiS_i
.extern .shared .align 16 .b8 sdata[];

.visible .entry _Z7reduce1PiS_i(
	.param .u64 .ptr .align 1 _Z7reduce1PiS_i_param_0,
	.param .u64 .ptr .align 1 _Z7reduce1PiS_i_param_1,
	.param .u32 _Z7reduce1PiS_i_param_2
)
{
	.reg .pred 	%p<6>;
	.reg .b32 	%r<25>;
	.reg .b64 	%rd<9>;

	ld.param.u64 	%rd1, [_Z7reduce1PiS_i_param_0];
	ld.param.u64 	%rd2, [_Z7reduce1PiS_i_param_1];
	ld.param.u32 	%r11, [_Z7reduce1PiS_i_param_2];
	mov.u32 	%r1, %tid.x;
	mov.u32 	%r2, %ctaid.x;
	mov.u32 	%r3, %ntid.x;
	mad.lo.s32 	%r4, %r2, %r3, %r1;
	setp.ge.u32 	%p1, %r4, %r11;
	mov.b32 	%r23, 0;
	@%p1 bra 	$L__BB0_2;
	cvta.to.global.u64 	%rd3, %rd2;
	mul.wide.u32 	%rd4, %r4, 4;
	add.s64 	%rd5, %rd3, %rd4;
	ld.global.u32 	%r23, [%rd5];
$L__BB0_2:
	shl.b32 	%r12, %r1, 2;
	mov.u32 	%r13, sdata;
	add.s32 	%r7, %r13, %r12;
	st.shared.u32 	[%r7], %r23;
	bar.sync 	0;
	setp.lt.u32 	%p2, %r3, 2;
	@%p2 bra 	$L__BB0_7;
	mov.b32 	%r24, 1;
$L__BB0_4:
	shl.b32 	%r9, %r24, 1;
	add.s32 	%r15, %r9, -1;
	and.b32  	%r16, %r15, %r1;
	setp.ne.s32 	%p3, %r16, 0;
	@%p3 bra 	$L__BB0_6;
	shl.b32 	%r17, %r24, 2;
	add.s32 	%r18, %r7, %r17;
	ld.shared.u32 	%r19, [%r18];
	ld.shared.u32 	%r20, [%r7];
	add.s32 	%r21, %r20, %r19;
	st.shared.u32 	[%r7], %r21;
$L__BB0_6:
	bar.sync 	0;
	setp.lt.u32 	%p4, %r9, %r3;
	mov.u32 	%r24, %r9;
	@%p4 bra 	$L__BB0_4;
$L__BB0_7:
	setp.ne.s32 	%p5, %r1, 0;
	@%p5 bra 	$L__BB0_9;
	ld.shared.u32 	%r22, [sdata];
	cvta.to.global.u64 	%rd6, %rd1;
	mul.wide.u32 	%rd7, %r2, 4;
	add.s64 	%rd8, %rd6, %rd7;
	st.global.u32 	[%rd8], %r22;
$L__BB0_9:
	ret;

}
	// .globl	_Z7reduce2PiS_i
.visible .entry _Z7reduce2PiS_i(
	.param .u64 .ptr .align 1 _Z7reduce2PiS_i_param_0,
	.param .u64 .ptr .align 1 _Z7reduce2PiS_i_param_1,
	.param .u32 _Z7reduce2PiS_i_param_2
)
{
	.reg .pred 	%p<6>;
	.reg .b32 	%r<28>;
	.reg .b64 	%rd<9>;

	ld.param.u64 	%rd1, [_Z7reduce2PiS_i_param_0];
	ld.param.u64 	%rd2, [_Z7reduce2PiS_i_param_1];
	ld.param.u32 	%r11, [_Z7reduce2PiS_i_param_2];
	mov.u32 	%r1, %tid.x;
	mov.u32 	%r2, %ctaid.x;
	mov.u32 	%r3, %ntid.x;
	mad.lo.s32 	%r4, %r2, %r3, %r1;
	setp.ge.u32 	%p1, %r4, %r11;
	mov.b32 	%r26, 0;
	@%p1 bra 	$L__BB1_2;
	cvta.to.global.u64 	%rd3, %rd2;
	mul.wide.u32 	%rd4, %r4, 4;
	add.s64 	%rd5, %rd3, %rd4;
	ld.global.u32 	%r26, [%rd5];
$L__BB1_2:
	shl.b32 	%r12, %r1, 2;
	mov.u32 	%r13, sdata;
	add.s32 	%r14, %r13, %r12;
	st.shared.u32 	[%r14], %r26;
	bar.sync 	0;
	setp.lt.u32 	%p2, %r3, 2;
	@%p2 bra 	$L__BB1_7;
	mov.b32 	%r27, 1;
$L__BB1_4:
	shl.b32 	%r8, %r27, 1;
	mul.lo.s32 	%r9, %r8, %r1;
	setp.ge.u32 	%p3, %r9, %r3;
	@%p3 bra 	$L__BB1_6;
	add.s32 	%r16, %r9, %r27;
	shl.b32 	%r17, %r16, 2;
	add.s32 	%r19, %r13, %r17;
	ld.shared.u32 	%r20, [%r19];
	shl.b32 	%r21, %r9, 2;
	add.s32 	%r22, %r13, %r21;
	ld.shared.u32 	%r23, [%r22];
	add.s32 	%r24, %r23, %r20;
	st.shared.u32 	[%r22], %r24;
$L__BB1_6:
	bar.sync 	0;
	setp.lt.u32 	%p4, %r8, %r3;
	mov.u32 	%r27, %r8;
	@%p4 bra 	$L__BB1_4;
$L__BB1_7:
	setp.ne.s32 	%p5, %r1, 0;
	@%p5 bra 	$L__BB1_9;
	ld.shared.u32 	%r25, [sdata];
	cvta.to.global.u64 	%rd6, %rd1;
	mul.wide.u32 	%rd7, %r2, 4;
	add.s64 	%rd8, %rd6, %rd7;
	st.global.u32 	[%rd8], %r25;
$L__BB1_9:
	ret;

}
	// .globl	_Z7reduce3PiS_i
.visible .entry _Z7reduce3PiS_i(
	.param .u64 .ptr .align 1 _Z7reduce3PiS_i_param_0,
	.param .u64 .ptr .align 1 _Z7reduce3PiS_i_param_1,
	.param .u32 _Z7reduce3PiS_i_param_2
)
{
	.reg .pred 	%p<6>;
	.reg .b32 	%r<22>;
	.reg .b64 	%rd<9>;

	ld.param.u64 	%rd1, [_Z7reduce3PiS_i_param_0];
	ld.param.u64 	%rd2, [_Z7reduce3PiS_i_param_1];
	ld.param.u32 	%r11, [_Z7reduce3PiS_i_param_2];
	mov.u32 	%r1, %tid.x;
	mov.u32 	%r2, %ctaid.x;
	mov.u32 	%r21, %ntid.x;
	mad.lo.s32 	%r4, %r2, %r21, %r1;
	setp.ge.u32 	%p1, %r4, %r11;
	mov.b32 	%r20, 0;
	@%p1 bra 	$L__BB2_2;
	cvta.to.global.u64 	%rd3, %rd2;
	mul.wide.u32 	%rd4, %r4, 4;
	add.s64 	%rd5, %rd3, %rd4;
	ld.global.u32 	%r20, [%rd5];
$L__BB2_2:
	shl.b32 	%r12, %r1, 2;
	mov.u32 	%r13, sdata;
	add.s32 	%r7, %r13, %r12;
	st.shared.u32 	[%r7], %r20;
	bar.sync 	0;
	setp.lt.u32 	%p2, %r21, 2;
	@%p2 bra 	$L__BB2_6;
$L__BB2_3:
	shr.u32 	%r9, %r21, 1;
	setp.ge.u32 	%p3, %r1, %r9;
	@%p3 bra 	$L__BB2_5;
	shl.b32 	%r14, %r9, 2;
	add.s32 	%r15, %r7, %r14;
	ld.shared.u32 	%r16, [%r15];
	ld.shared.u32 	%r17, [%r7];
	add.s32 	%r18, %r17, %r16;
	st.shared.u32 	[%r7], %r18;
$L__BB2_5:
	bar.sync 	0;
	setp.gt.u32 	%p4, %r21, 3;
	mov.u32 	%r21, %r9;
	@%p4 bra 	$L__BB2_3;
$L__BB2_6:
	setp.ne.s32 	%p5, %r1, 0;
	@%p5 bra 	$L__BB2_8;
	ld.shared.u32 	%r19, [sdata];
	cvta.to.global.u64 	%rd6, %rd1;
	mul.wide.u32 	%rd7, %r2, 4;
	add.s64 	%rd8, %rd6, %rd7;
	st.global.u32 	[%rd8], %r19;
$L__BB2_8:
	ret;

}


// ===== COMPILED SASS (sm_100) =====

	.target	sm_100

	.elftype	@"ET_EXEC"


//--------------------- .note.nv.tkinfo           --------------------------
	.section	.note.nv.tkinfo,"",@"SHT_NOTE"
	.sectionflags	@"SHF_NOTE_NV_TKINFO"
	.tkinfo
        /*0018*/ 	.word	0x00000002
        /*0030*/ 	.string	""
        /*0030*/ 	.string	"ptxas"
        /*0030*/ 	.string	"Cuda compilation tools, release 13.0, V13.0.88"
        /*0030*/ 	.string	"Build cuda_13.0.r13.0/compiler.36424714_0"
        /*0030*/ 	.string	"-arch sm_100 -m 64 "



//--------------------- .note.nv.cuinfo           --------------------------
	.section	.note.nv.cuinfo,"",@"SHT_NOTE"
	.sectionflags	@"SHF_NOTE_NV_CUINFO"
        /*0018*/ 	.short	0x0002
        /*001a*/ 	.short	0x0064
        /*001c*/ 	.short	0x0082
	.zero		2


//--------------------- .nv.info                  --------------------------
	.section	.nv.info,"",@"SHT_CUDA_INFO"
	.align	4


	//----- nvinfo : EIATTR_REGCOUNT
	.align		4
        /*0000*/ 	.byte	0x04, 0x2f
        /*0002*/ 	.short	(.L_1 - .L_0)
	.align		4
.L_0:
        /*0004*/ 	.word	index@(_Z7reduce1PiS_i)
        /*0008*/ 	.word	0x0000000b


	//----- nvinfo : EIATTR_FRAME_SIZE
	.align		4
.L_1:
        /*000c*/ 	.byte	0x04, 0x11
        /*000e*/ 	.short	(.L_3 - .L_2)
	.align		4
.L_2:
        /*0010*/ 	.word	index@(_Z7reduce1PiS_i)
        /*0014*/ 	.word	0x00000000


	//----- nvinfo : EIATTR_REGCOUNT
	.align		4
.L_3:
        /*0018*/ 	.byte	0x04, 0x2f
        /*001a*/ 	.short	(.L_5 - .L_4)
	.align		4
.L_4:
        /*001c*/ 	.word	index@(_Z7reduce2PiS_i)
        /*0020*/ 	.word	0x0000000a


	//----- nvinfo : EIATTR_FRAME_SIZE
	.align		4
.L_5:
        /*0024*/ 	.byte	0x04, 0x11
        /*0026*/ 	.short	(.L_7 - .L_6)
	.align		4
.L_6:
        /*0028*/ 	.word	index@(_Z7reduce2PiS_i)
        /*002c*/ 	.word	0x00000000


	//----- nvinfo : EIATTR_REGCOUNT
	.align		4
.L_7:
        /*0030*/ 	.byte	0x04, 0x2f
        /*0032*/ 	.short	(.L_9 - .L_8)
	.align		4
.L_8:
        /*0034*/ 	.word	index@(_Z7reduce3PiS_i)
        /*0038*/ 	.word	0x0000000b


	//----- nvinfo : EIATTR_FRAME_SIZE
	.align		4
.L_9:
        /*003c*/ 	.byte	0x04, 0x11
        /*003e*/ 	.short	(.L_11 - .L_10)
	.align		4
.L_10:
        /*0040*/ 	.word	index@(_Z7reduce3PiS_i)
        /*0044*/ 	.word	0x00000000


	//----- nvinfo : EIATTR_MIN_STACK_SIZE
	.align		4
.L_11:
        /*0048*/ 	.byte	0x04, 0x12
        /*004a*/ 	.short	(.L_13 - .L_12)
	.align		4
.L_12:
        /*004c*/ 	.word	index@(_Z7reduce3PiS_i)
        /*0050*/ 	.word	0x00000000


	//----- nvinfo : EIATTR_MIN_STACK_SIZE
	.align		4
.L_13:
        /*0054*/ 	.byte	0x04, 0x12
        /*0056*/ 	.short	(.L_15 - .L_14)
	.align		4
.L_14:
        /*0058*/ 	.word	index@(_Z7reduce2PiS_i)
        /*005c*/ 	.word	0x00000000


	//----- nvinfo : EIATTR_MIN_STACK_SIZE
	.align		4
.L_15:
        /*0060*/ 	.byte	0x04, 0x12
        /*0062*/ 	.short	(.L_17 - .L_16)
	.align		4
.L_16:
        /*0064*/ 	.word	index@(_Z7reduce1PiS_i)
        /*0068*/ 	.word	0x00000000
.L_17:


//--------------------- .nv.compat                --------------------------
	.section	.nv.compat,"",@"SHT_CUDA_COMPAT_INFO"
	.align	4
        /*0000*/ 	.byte	0x02, 0x09, 0x00, 0x00, 0x02, 0x02, 0x01, 0x00, 0x02, 0x05, 0x05, 0x00, 0x03, 0x07, 0x01, 0x01
        /*0010*/ 	.byte	0x02, 0x03, 0x00, 0x00, 0x02, 0x06, 0x01, 0x00, 0x04, 0x0b, 0x08, 0x00, 0x09, 0x00, 0x00, 0x00
        /*0020*/ 	.byte	0x00, 0x00, 0x00, 0x00


//--------------------- .nv.info._Z7reduce3PiS_i  --------------------------
	.section	.nv.info._Z7reduce3PiS_i,"",@"SHT_CUDA_INFO"
	.sectionflags	@""
	.align	4


	//----- nvinfo : EIATTR_CUDA_API_VERSION
	.align		4
        /*0000*/ 	.byte	0x04, 0x37
        /*0002*/ 	.short	(.L_19 - .L_18)
.L_18:
        /*0004*/ 	.word	0x00000082


	//----- nvinfo : EIATTR_KPARAM_INFO
	.align		4
.L_19:
        /*0008*/ 	.byte	0x04, 0x17
        /*000a*/ 	.short	(.L_21 - .L_20)
.L_20:
        /*000c*/ 	.word	0x00000000
        /*0010*/ 	.short	0x0002
        /*0012*/ 	.short	0x0010
        /*0014*/ 	.byte	0x00, 0xf0, 0x11, 0x00


	//----- nvinfo : EIATTR_KPARAM_INFO
	.align		4
.L_21:
        /*0018*/ 	.byte	0x04, 0x17
        /*001a*/ 	.short	(.L_23 - .L_22)
.L_22:
        /*001c*/ 	.word	0x00000000
        /*0020*/ 	.short	0x0001
        /*0022*/ 	.short	0x0008
        /*0024*/ 	.byte	0x00, 0xf5, 0x21, 0x00


	//----- nvinfo : EIATTR_KPARAM_INFO
	.align		4
.L_23:
        /*0028*/ 	.byte	0x04, 0x17
        /*002a*/ 	.short	(.L_25 - .L_24)
.L_24:
        /*002c*/ 	.word	0x00000000
        /*0030*/ 	.short	0x0000
        /*0032*/ 	.short	0x0000
        /*0034*/ 	.byte	0x00, 0xf5, 0x21, 0x00


	//----- nvinfo : EIATTR_SPARSE_MMA_MASK
	.align		4
.L_25:
        /*0038*/ 	.byte	0x03, 0x50
        /*003a*/ 	.short	0x0000


	//----- nvinfo : EIATTR_MAXREG_COUNT
	.align		4
        /*003c*/ 	.byte	0x03, 0x1b
        /*003e*/ 	.short	0x00ff


	//----- nvinfo : EIATTR_NUM_BARRIERS
	.align		4
        /*0040*/ 	.byte	0x02, 0x4c
        /*0042*/ 	.byte	0x01
	.zero		1


	//----- nvinfo : EIATTR_MERCURY_ISA_VERSION
	.align		4
        /*0044*/ 	.byte	0x03, 0x5f
        /*0046*/ 	.short	0x0101


	//----- nvinfo : EIATTR_VRC_CTA_INIT_COUNT
	.align		4
        /*0048*/ 	.byte	0x02, 0x4a
	.zero		1
	.zero		1


	//----- nvinfo : EIATTR_EXIT_INSTR_OFFSETS
	.align		4
        /*004c*/ 	.byte	0x04, 0x1c
        /*004e*/ 	.short	(.L_27 - .L_26)


	//   ....[0]....
.L_26:
        /*0050*/ 	.word	0x00000210


	//   ....[1]....
        /*0054*/ 	.word	0x00000290


	//----- nvinfo : EIATTR_CBANK_PARAM_SIZE
	.align		4
.L_27:
        /*0058*/ 	.byte	0x03, 0x19
        /*005a*/ 	.short	0x0014


	//----- nvinfo : EIATTR_PARAM_CBANK
	.align		4
        /*005c*/ 	.byte	0x04, 0x0a
        /*005e*/ 	.short	(.L_29 - .L_28)
	.align		4
.L_28:
        /*0060*/ 	.word	index@(.nv.constant0._Z7reduce3PiS_i)
        /*0064*/ 	.short	0x0380
        /*0066*/ 	.short	0x0014


	//----- nvinfo : EIATTR_SW_WAR
	.align		4
.L_29:
        /*0068*/ 	.byte	0x04, 0x36
        /*006a*/ 	.short	(.L_31 - .L_30)
.L_30:
        /*006c*/ 	.word	0x00000008
.L_31:


//--------------------- .nv.info._Z7reduce2PiS_i  --------------------------
	.section	.nv.info._Z7reduce2PiS_i,"",@"SHT_CUDA_INFO"
	.sectionflags	@""
	.align	4


	//----- nvinfo : EIATTR_CUDA_API_VERSION
	.align		4
        /*0000*/ 	.byte	0x04, 0x37
        /*0002*/ 	.short	(.L_33 - .L_32)
.L_32:
        /*0004*/ 	.word	0x00000082


	//----- nvinfo : EIATTR_KPARAM_INFO
	.align		4
.L_33:
        /*0008*/ 	.byte	0x04, 0x17
        /*000a*/ 	.short	(.L_35 - .L_34)
.L_34:
        /*000c*/ 	.word	0x00000000
        /*0010*/ 	.short	0x0002
        /*0012*/ 	.short	0x0010
        /*0014*/ 	.byte	0x00, 0xf0, 0x11, 0x00


	//----- nvinfo : EIATTR_KPARAM_INFO
	.align		4
.L_35:
        /*0018*/ 	.byte	0x04, 0x17
        /*001a*/ 	.short	(.L_37 - .L_36)
.L_36:
        /*001c*/ 	.word	0x00000000
        /*0020*/ 	.short	0x0001
        /*0022*/ 	.short	0x0008
        /*0024*/ 	.byte	0x00, 0xf5, 0x21, 0x00


	//----- nvinfo : EIATTR_KPARAM_INFO
	.align		4
.L_37:
        /*0028*/ 	.byte	0x04, 0x17
        /*002a*/ 	.short	(.L_39 - .L_38)
.L_38:
        /*002c*/ 	.word	0x00000000
        /*0030*/ 	.short	0x0000
        /*0032*/ 	.short	0x0000
        /*0034*/ 	.byte	0x00, 0xf5, 0x21, 0x00


	//----- nvinfo : EIATTR_SPARSE_MMA_MASK
	.align		4
.L_39:
        /*0038*/ 	.byte	0x03, 0x50
        /*003a*/ 	.short	0x0000


	//----- nvinfo : EIATTR_MAXREG_COUNT
	.align		4
        /*003c*/ 	.byte	0x03, 0x1b
        /*003e*/ 	.short	0x00ff


	//----- nvinfo : EIATTR_NUM_BARRIERS
	.align		4
        /*0040*/ 	.byte	0x02, 0x4c
        /*0042*/ 	.byte	0x01
	.zero		1


	//----- nvinfo : EIATTR_MERCURY_ISA_VERSION
	.align		4
        /*0044*/ 	.byte	0x03, 0x5f
        /*0046*/ 	.short	0x0101


	//----- nvinfo : EIATTR_VRC_CTA_INIT_COUNT
	.align		4
        /*0048*/ 	.byte	0x02, 0x4a
	.zero		1
	.zero		1


	//----- nvinfo : EIATTR_EXIT_INSTR_OFFSETS
	.align		4
        /*004c*/ 	.byte	0x04, 0x1c
        /*004e*/ 	.short	(.L_41 - .L_40)


	//   ....[0]....
.L_40:
        /*0050*/ 	.word	0x00000240


	//   ....[1]....
        /*0054*/ 	.word	0x000002c0


	//----- nvinfo : EIATTR_CBANK_PARAM_SIZE
	.align		4
.L_41:
        /*0058*/ 	.byte	0x03, 0x19
        /*005a*/ 	.short	0x0014


	//----- nvinfo : EIATTR_PARAM_CBANK
	.align		4
        /*005c*/ 	.byte	0x04, 0x0a
        /*005e*/ 	.short	(.L_43 - .L_42)
	.align		4
.L_42:
        /*0060*/ 	.word	index@(.nv.constant0._Z7reduce2PiS_i)
        /*0064*/ 	.short	0x0380
        /*0066*/ 	.short	0x0014


	//----- nvinfo : EIATTR_SW_WAR
	.align		4
.L_43:
        /*0068*/ 	.byte	0x04, 0x36
        /*006a*/ 	.short	(.L_45 - .L_44)
.L_44:
        /*006c*/ 	.word	0x00000008
.L_45:


//--------------------- .nv.info._Z7reduce1PiS_i  --------------------------
	.section	.nv.info._Z7reduce1PiS_i,"",@"SHT_CUDA_INFO"
	.sectionflags	@""
	.align	4


	//----- nvinfo : EIATTR_CUDA_API_VERSION
	.align		4
        /*0000*/ 	.byte	0x04, 0x37
        /*0002*/ 	.short	(.L_47 - .L_46)
.L_46:
        /*0004*/ 	.word	0x00000082


	//----- nvinfo : EIATTR_KPARAM_INFO
	.align		4
.L_47:
        /*0008*/ 	.byte	0x04, 0x17
        /*000a*/ 	.short	(.L_49 - .L_48)
.L_48:
        /*000c*/ 	.word	0x00000000
        /*0010*/ 	.short	0x0002
        /*0012*/ 	.short	0x0010
        /*0014*/ 	.byte	0x00, 0xf0, 0x11, 0x00


	//----- nvinfo : EIATTR_KPARAM_INFO
	.align		4
.L_49:
        /*0018*/ 	.byte	0x04, 0x17
        /*001a*/ 	.short	(.L_51 - .L_50)
.L_50:
        /*001c*/ 	.word	0x00000000
        /*0020*/ 	.short	0x0001
        /*0022*/ 	.short	0x0008
        /*0024*/ 	.byte	0x00, 0xf5, 0x21, 0x00


	//----- nvinfo : EIATTR_KPARAM_INFO
	.align		4
.L_51:
        /*0028*/ 	.byte	0x04, 0x17
        /*002a*/ 	.short	(.L_53 - .L_52)
.L_52:
        /*002c*/ 	.word	0x00000000
        /*0030*/ 	.short	0x0000
        /*0032*/ 	.short	0x0000
        /*0034*/ 	.byte	0x00, 0xf5, 0x21, 0x00


	//----- nvinfo : EIATTR_SPARSE_MMA_MASK
	.align		4
.L_53:
        /*0038*/ 	.byte	0x03, 0x50
        /*003a*/ 	.short	0x0000


	//----- nvinfo : EIATTR_MAXREG_COUNT
	.align		4
        /*003c*/ 	.byte	0x03, 0x1b
        /*003e*/ 	.short	0x00ff


	//----- nvinfo : EIATTR_NUM_BARRIERS
	.align		4
        /*0040*/ 	.byte	0x02, 0x4c
        /*0042*/ 	.byte	0x01
	.zero		1


	//----- nvinfo : EIATTR_MERCURY_ISA_VERSION
	.align		4
        /*0044*/ 	.byte	0x03, 0x5f
        /*0046*/ 	.short	0x0101


	//----- nvinfo : EIATTR_VRC_CTA_INIT_COUNT
	.align		4
        /*0048*/ 	.byte	0x02, 0x4a
	.zero		1
	.zero		1


	//----- nvinfo : EIATTR_EXIT_INSTR_OFFSETS
	.align		4
        /*004c*/ 	.byte	0x04, 0x1c
        /*004e*/ 	.short	(.L_55 - .L_54)


	//   ....[0]....
.L_54:
        /*0050*/ 	.word	0x00000220


	//   ....[1]....
        /*0054*/ 	.word	0x000002a0


	//----- nvinfo : EIATTR_CBANK_PARAM_SIZE
	.align		4
.L_55:
        /*0058*/ 	.byte	0x03, 0x19
        /*005a*/ 	.short	0x0014


	//----- nvinfo : EIATTR_PARAM_CBANK
	.align		4
        /*005c*/ 	.byte	0x04, 0x0a
        /*005e*/ 	.short	(.L_57 - .L_56)
	.align		4
.L_56:
        /*0060*/ 	.word	index@(.nv.constant0._Z7reduce1PiS_i)
        /*0064*/ 	.short	0x0380
        /*0066*/ 	.short	0x0014


	//----- nvinfo : EIATTR_SW_WAR
	.align		4
.L_57:
        /*0068*/ 	.byte	0x04, 0x36
        /*006a*/ 	.short	(.L_59 - .L_58)
.L_58:
        /*006c*/ 	.word	0x00000008
.L_59:


//--------------------- .nv.callgraph             --------------------------
	.section	.nv.callgraph,"",@"SHT_CUDA_CALLGRAPH"
	.align	4
	.sectionentsize	8
	.align		4
        /*0000*/ 	.word	0x00000000
	.align		4
        /*0004*/ 	.word	0xffffffff
	.align		4
        /*0008*/ 	.word	0x00000000
	.align		4
        /*000c*/ 	.word	0xfffffffe
	.align		4
        /*0010*/ 	.word	0x00000000
	.align		4
        /*0014*/ 	.word	0xfffffffd
	.align		4
        /*0018*/ 	.word	0x00000000
	.align		4
        /*001c*/ 	.word	0xfffffffc


//--------------------- .text._Z7reduce3PiS_i     --------------------------
	.section	.text._Z7reduce3PiS_i,"ax",@progbits
	.align	128
        .global         _Z7reduce3PiS_i
        .type           _Z7reduce3PiS_i,@function
        .size           _Z7reduce3PiS_i,(.L_x_9 - _Z7reduce3PiS_i)
        .other          _Z7reduce3PiS_i,@"STO_CUDA_ENTRY STV_DEFAULT"
_Z7reduce3PiS_i:
.text._Z7reduce3PiS_i:
[----:B------:R-:W-:Y:S01]  /*0000*/  LDC R1, c[0x0][0x37c] ;  /* 0x0000df00ff017b82 */ /* 0x000fe20000000800 */
[----:B------:R-:W0:Y:S01]  /*0010*/  S2R R6, SR_TID.X ;  /* 0x0000000000067919 */ /* 0x000e220000002100 */
[----:B------:R-:W0:Y:S01]  /*0020*/  LDCU UR8, c[0x0][0x360] ;  /* 0x00006c00ff0877ac */ /* 0x000e220008000800 */
[----:B------:R-:W-:Y:S01]  /*0030*/  IMAD.MOV.U32 R4, RZ, RZ, RZ ;  /* 0x000000ffff047224 */ /* 0x000fe200078e00ff */
[----:B------:R-:W0:Y:S01]  /*0040*/  S2R R7, SR_CTAID.X ;  /* 0x0000000000077919 */ /* 0x000e220000002500 */
[----:B------:R-:W1:Y:S01]  /*0050*/  LDCU UR4, c[0x0][0x390] ;  /* 0x00007200ff0477ac */ /* 0x000e620008000800 */
[----:B------:R-:W2:Y:S01]  /*0060*/  LDCU.64 UR6, c[0x0][0x358] ;  /* 0x00006b00ff0677ac */ /* 0x000ea20008000a00 */
[----:B0-----:R-:W-:-:S05]  /*0070*/  IMAD R5, R7, UR8, R6 ;  /* 0x0000000807057c24 */ /* 0x001fca000f8e0206 */
[----:B-1----:R-:W-:-:S13]  /*0080*/  ISETP.GE.U32.AND P0, PT, R5, UR4, PT ;  /* 0x0000000405007c0c */ /* 0x002fda000bf06070 */
[----:B------:R-:W0:Y:S02]  /*0090*/  @!P0 LDC.64 R2, c[0x0][0x388] ;  /* 0x0000e200ff028b82 */ /* 0x000e240000000a00 */
[----:B0-----:R-:W-:-:S05]  /*00a0*/  @!P0 IMAD.WIDE.U32 R2, R5, 0x4, R2 ;  /* 0x0000000405028825 */ /* 0x001fca00078e0002 */
[----:B--2---:R-:W2:Y:S01]  /*00b0*/  @!P0 LDG.E R4, desc[UR6][R2.64] ;  /* 0x0000000602048981 */ /* 0x004ea2000c1e1900 */
[----:B------:R-:W0:Y:S01]  /*00c0*/  S2UR UR5, SR_CgaCtaId ;  /* 0x00000000000579c3 */ /* 0x000e220000008800 */
[----:B------:R-:W-:Y:S01]  /*00d0*/  IMAD.U32 R0, RZ, RZ, UR8 ;  /* 0x00000008ff007e24 */ /* 0x000fe2000f8e00ff */
[----:B------:R-:W-:Y:S01]  /*00e0*/  UMOV UR4, 0x400 ;  /* 0x0000040000047882 */ /* 0x000fe20000000000 */
[----:B------:R-:W-:-:S03]  /*00f0*/  ISETP.NE.AND P0, PT, R6, RZ, PT ;  /* 0x000000ff0600720c */ /* 0x000fc60003f05270 */
[----:B------:R-:W-:Y:S01]  /*0100*/  ISETP.GE.U32.AND P1, PT, R0, 0x2, PT ;  /* 0x000000020000780c */ /* 0x000fe20003f26070 */
[----:B0-----:R-:W-:-:S06]  /*0110*/  ULEA UR4, UR5, UR4, 0x18 ;  /* 0x0000000405047291 */ /* 0x001fcc000f8ec0ff */
[----:B------:R-:W-:-:S05]  /*0120*/  LEA R5, R6, UR4, 0x2 ;  /* 0x0000000406057c11 */ /* 0x000fca000f8e10ff */
[----:B--2---:R0:W-:Y:S01]  /*0130*/  STS [R5], R4 ;  /* 0x0000000405007388 */ /* 0x0041e20000000800 */
[----:B------:R-:W-:Y:S06]  /*0140*/  BAR.SYNC.DEFER_BLOCKING 0x0 ;  /* 0x0000000000007b1d */ /* 0x000fec0000010000 */
[----:B------:R-:W-:Y:S05]  /*0150*/  @!P1 BRA `(.L_x_0) ;  /* 0x00000000002c9947 */ /* 0x000fea0003800000 */
.L_x_1:
[----:B------:R-:W-:-:S04]  /*0160*/  SHF.R.U32.HI R8, RZ, 0x1, R0 ;  /* 0x00000001ff087819 */ /* 0x000fc80000011600 */
[----:B------:R-:W-:-:S13]  /*0170*/  ISETP.GE.U32.AND P1, PT, R6, R8, PT ;  /* 0x000000080600720c */ /* 0x000fda0003f26070 */
[----:B------:R-:W-:Y:S01]  /*0180*/  @!P1 LEA R2, R8, R5, 0x2 ;  /* 0x0000000508029211 */ /* 0x000fe200078e10ff */
[----:B------:R-:W-:Y:S05]  /*0190*/  @!P1 LDS R3, [R5] ;  /* 0x0000000005039984 */ /* 0x000fea0000000800 */
[----:B------:R-:W0:Y:S02]  /*01a0*/  @!P1 LDS R2, [R2] ;  /* 0x0000000002029984 */ /* 0x000e240000000800 */
[----:B0-----:R-:W-:-:S05]  /*01b0*/  @!P1 IMAD.IADD R4, R2, 0x1, R3 ;  /* 0x0000000102049824 */ /* 0x001fca00078e0203 */
[----:B------:R1:W-:Y:S01]  /*01c0*/  @!P1 STS [R5], R4 ;  /* 0x0000000405009388 */ /* 0x0003e20000000800 */
[----:B------:R-:W-:Y:S01]  /*01d0*/  BAR.SYNC.DEFER_BLOCKING 0x0 ;  /* 0x0000000000007b1d */ /* 0x000fe20000010000 */
[----:B------:R-:W-:Y:S02]  /*01e0*/  ISETP.GT.U32.AND P1, PT, R0, 0x3, PT ;  /* 0x000000030000780c */ /* 0x000fe40003f24070 */
[----:B------:R-:W-:-:S11]  /*01f0*/  MOV R0, R8 ;  /* 0x0000000800007202 */ /* 0x000fd60000000f00 */
[----:B-1----:R-:W-:Y:S05]  /*0200*/  @P1 BRA `(.L_x_1) ;  /* 0xfffffffc00d41947 */ /* 0x002fea000383ffff */
.L_x_0:
[----:B------:R-:W-:Y:S05]  /*0210*/  @P0 EXIT ;  /* 0x000000000000094d */ /* 0x000fea0003800000 */
[----:B------:R-:W1:Y:S01]  /*0220*/  S2UR UR5, SR_CgaCtaId ;  /* 0x00000000000579c3 */ /* 0x000e620000008800 */
[----:B------:R-:W-:-:S07]  /*0230*/  UMOV UR4, 0x400 ;  /* 0x0000040000047882 */ /* 0x000fce0000000000 */
[----:B------:R-:W2:Y:S01]  /*0240*/  LDC.64 R2, c[0x0][0x380] ;  /* 0x0000e000ff027b82 */ /* 0x000ea20000000a00 */
[----:B-1----:R-:W-:Y:S01]  /*0250*/  ULEA UR4, UR5, UR4, 0x18 ;  /* 0x0000000405047291 */ /* 0x002fe2000f8ec0ff */
[----:B--2---:R-:W-:-:S08]  /*0260*/  IMAD.WIDE.U32 R2, R7, 0x4, R2 ;  /* 0x0000000407027825 */ /* 0x004fd000078e0002 */
[----:B0-----:R-:W0:Y:S04]  /*0270*/  LDS R5, [UR4] ;  /* 0x00000004ff057984 */ /* 0x001e280008000800 */
[----:B0-----:R-:W-:Y:S01]  /*0280*/  STG.E desc[UR6][R2.64], R5 ;  /* 0x0000000502007986 */ /* 0x001fe2000c101906 */
[----:B------:R-:W-:Y:S05]  /*0290*/  EXIT ;  /* 0x000000000000794d */ /* 0x000fea0003800000 */
.L_x_2:
[----:B------:R-:W-:-:S00]  /*02a0*/  BRA `(.L_x_2) ;  /* 0xfffffffc00fc7947 */ /* 0x000fc0000383ffff */
[----:B------:R-:W-:-:S00]  /*02b0*/  NOP ;  /* 0x0000000000007918 */ /* 0x000fc00000000000 */
        /* <DEDUP_REMOVED lines=12> */
.L_x_9:


//--------------------- .text._Z7reduce2PiS_i     --------------------------
	.section	.text._Z7reduce2PiS_i,"ax",@progbits
	.align	128
        .global         _Z7reduce2PiS_i
        .type           _Z7reduce2PiS_i,@function
        .size           _Z7reduce2PiS_i,(.L_x_10 - _Z7reduce2PiS_i)
        .other          _Z7reduce2PiS_i,@"STO_CUDA_ENTRY STV_DEFAULT"
_Z7reduce2PiS_i:
.text._Z7reduce2PiS_i:
        /* <DEDUP_REMOVED lines=13> */
[----:B------:R-:W-:Y:S01]  /*00d0*/  UMOV UR4, 0x400 ;  /* 0x0000040000047882 */ /* 0x000fe20000000000 */
[----:B------:R-:W-:Y:S01]  /*00e0*/  UISETP.GE.U32.AND UP0, UPT, UR7, 0x2, UPT ;  /* 0x000000020700788c */ /* 0x000fe2000bf06070 */
[----:B------:R-:W-:Y:S01]  /*00f0*/  ISETP.NE.AND P1, PT, R4, RZ, PT ;  /* 0x000000ff0400720c */ /* 0x000fe20003f25270 */
[----:B0-----:R-:W-:-:S06]  /*0100*/  ULEA UR4, UR5, UR4, 0x18 ;  /* 0x0000000405047291 */ /* 0x001fcc000f8ec0ff */
[----:B------:R-:W-:-:S05]  /*0110*/  LEA R5, R4, UR4, 0x2 ;  /* 0x0000000404057c11 */ /* 0x000fca000f8e10ff */
[----:B--2---:R0:W-:Y:S01]  /*0120*/  STS [R5], R0 ;  /* 0x0000000005007388 */ /* 0x0041e20000000800 */
[----:B------:R-:W-:Y:S06]  /*0130*/  BAR.SYNC.DEFER_BLOCKING 0x0 ;  /* 0x0000000000007b1d */ /* 0x000fec0000010000 */
[----:B------:R-:W-:Y:S05]  /*0140*/  BRA.U !UP0, `(.L_x_3) ;  /* 0x00000001083c7547 */ /* 0x000fea000b800000 */
[----:B------:R-:W-:-:S05]  /*0150*/  UMOV UR5, 0x1 ;  /* 0x0000000100057882 */ /* 0x000fca0000000000 */
.L_x_4:
[----:B------:R-:W-:-:S04]  /*0160*/  USHF.L.U32 UR6, UR5, 0x1, URZ ;  /* 0x0000000105067899 */ /* 0x000fc800080006ff */
[----:B------:R-:W-:Y:S02]  /*0170*/  UISETP.GE.U32.AND UP0, UPT, UR6, UR7, UPT ;  /* 0x000000070600728c */ /* 0x000fe4000bf06070 */
[----:B-1----:R-:W-:-:S05]  /*0180*/  IMAD R2, R4, UR6, RZ ;  /* 0x0000000604027c24 */ /* 0x002fca000f8e02ff */
[----:B------:R-:W-:-:S13]  /*0190*/  ISETP.GE.U32.AND P0, PT, R2, UR7, PT ;  /* 0x0000000702007c0c */ /* 0x000fda000bf06070 */
[C---:B0-----:R-:W-:Y:S01]  /*01a0*/  @!P0 IADD3 R0, PT, PT, R2.reuse, UR5, RZ ;  /* 0x0000000502008c10 */ /* 0x041fe2000fffe0ff */
[----:B------:R-:W-:Y:S01]  /*01b0*/  UMOV UR5, UR6 ;  /* 0x0000000600057c82 */ /* 0x000fe20008000000 */
[----:B------:R-:W-:Y:S02]  /*01c0*/  @!P0 LEA R2, R2, UR4, 0x2 ;  /* 0x0000000402028c11 */ /* 0x000fe4000f8e10ff */
[----:B------:R-:W-:-:S03]  /*01d0*/  @!P0 LEA R0, R0, UR4, 0x2 ;  /* 0x0000000400008c11 */ /* 0x000fc6000f8e10ff */
[----:B------:R-:W-:Y:S04]  /*01e0*/  @!P0 LDS R3, [R2] ;  /* 0x0000000002038984 */ /* 0x000fe80000000800 */
[----:B------:R-:W0:Y:S02]  /*01f0*/  @!P0 LDS R0, [R0] ;  /* 0x0000000000008984 */ /* 0x000e240000000800 */
[----:B0-----:R-:W-:-:S05]  /*0200*/  @!P0 IMAD.IADD R3, R0, 0x1, R3 ;  /* 0x0000000100038824 */ /* 0x001fca00078e0203 */
[----:B------:R1:W-:Y:S01]  /*0210*/  @!P0 STS [R2], R3 ;  /* 0x0000000302008388 */ /* 0x0003e20000000800 */
[----:B------:R-:W-:Y:S06]  /*0220*/  BAR.SYNC.DEFER_BLOCKING 0x0 ;  /* 0x0000000000007b1d */ /* 0x000fec0000010000 */
[----:B------:R-:W-:Y:S05]  /*0230*/  BRA.U !UP0, `(.L_x_4) ;  /* 0xfffffffd08c87547 */ /* 0x000fea000b83ffff */
.L_x_3:
[----:B------:R-:W-:Y:S05]  /*0240*/  @P1 EXIT ;  /* 0x000000000000194d */ /* 0x000fea0003800000 */
[----:B------:R-:W2:Y:S01]  /*0250*/  S2UR UR5, SR_CgaCtaId ;  /* 0x00000000000579c3 */ /* 0x000ea20000008800 */
[----:B------:R-:W-:-:S07]  /*0260*/  UMOV UR4, 0x400 ;  /* 0x0000040000047882 */ /* 0x000fce0000000000 */
[----:B-1----:R-:W1:Y:S01]  /*0270*/  LDC.64 R2, c[0x0][0x380] ;  /* 0x0000e000ff027b82 */ /* 0x002e620000000a00 */
[----:B--2---:R-:W-:Y:S01]  /*0280*/  ULEA UR4, UR5, UR4, 0x18 ;  /* 0x0000000405047291 */ /* 0x004fe2000f8ec0ff */
[----:B-1----:R-:W-:-:S08]  /*0290*/  IMAD.WIDE.U32 R2, R7, 0x4, R2 ;  /* 0x0000000407027825 */ /* 0x002fd000078e0002 */
[----:B0-----:R-:W0:Y:S04]  /*02a0*/  LDS R5, [UR4] ;  /* 0x00000004ff057984 */ /* 0x001e280008000800 */
[----:B0-----:R-:W-:Y:S01]  /*02b0*/  STG.E desc[UR8][R2.64], R5 ;  /* 0x0000000502007986 */ /* 0x001fe2000c101908 */
[----:B------:R-:W-:Y:S05]  /*02c0*/  EXIT ;  /* 0x000000000000794d */ /* 0x000fea0003800000 */
.L_x_5:
        /* <DEDUP_REMOVED lines=11> */
.L_x_10:


//--------------------- .text._Z7reduce1PiS_i     --------------------------
	.section	.text._Z7reduce1PiS_i,"ax",@progbits
	.align	128
        .global         _Z7reduce1PiS_i
        .type           _Z7reduce1PiS_i,@function
        .size           _Z7reduce1PiS_i,(.L_x_11 - _Z7reduce1PiS_i)
        .other          _Z7reduce1PiS_i,@"STO_CUDA_ENTRY STV_DEFAULT"
_Z7reduce1PiS_i:
.text._Z7reduce1PiS_i:
        /* <DEDUP_REMOVED lines=21> */
[----:B0-----:R-:W-:-:S07]  /*0150*/  HFMA2 R0, -RZ, RZ, 0, 5.9604644775390625e-08 ;  /* 0x00000001ff007431 */ /* 0x001fce00000001ff */
.L_x_7:
[----:B------:R-:W-:-:S05]  /*0160*/  IMAD.SHL.U32 R8, R0, 0x2, RZ ;  /* 0x0000000200087824 */ /* 0x000fca00078e00ff */
[----:B------:R-:W-:-:S04]  /*0170*/  IADD3 R2, PT, PT, R8, -0x1, RZ ;  /* 0xffffffff08027810 */ /* 0x000fc80007ffe0ff */
[----:B------:R-:W-:-:S13]  /*0180*/  LOP3.LUT P1, RZ, R2, R7, RZ, 0xc0, !PT ;  /* 0x0000000702ff7212 */ /* 0x000fda000782c0ff */
[----:B------:R-:W-:Y:S01]  /*0190*/  @!P1 IMAD R2, R0, 0x4, R5 ;  /* 0x0000000400029824 */ /* 0x000fe200078e0205 */
[----:B------:R-:W-:Y:S01]  /*01a0*/  @!P1 LDS R3, [R5] ;  /* 0x0000000005039984 */ /* 0x000fe20000000800 */
[----:B------:R-:W-:-:S04]  /*01b0*/  IMAD.MOV.U32 R0, RZ, RZ, R8 ;  /* 0x000000ffff007224 */ /* 0x000fc800078e0008 */
[----:B------:R-:W0:Y:S02]  /*01c0*/  @!P1 LDS R2, [R2] ;  /* 0x0000000002029984 */ /* 0x000e240000000800 */
[----:B0-----:R-:W-:-:S05]  /*01d0*/  @!P1 IADD3 R4, PT, PT, R2, R3, RZ ;  /* 0x0000000302049210 */ /* 0x001fca0007ffe0ff */
[----:B------:R1:W-:Y:S01]  /*01e0*/  @!P1 STS [R5], R4 ;  /* 0x0000000405009388 */ /* 0x0003e20000000800 */
[----:B------:R-:W-:Y:S01]  /*01f0*/  BAR.SYNC.DEFER_BLOCKING 0x0 ;  /* 0x0000000000007b1d */ /* 0x000fe20000010000 */
[----:B------:R-:W-:-:S13]  /*0200*/  ISETP.GE.U32.AND P1, PT, R8, UR8, PT ;  /* 0x0000000808007c0c */ /* 0x000fda000bf26070 */
[----:B-1----:R-:W-:Y:S05]  /*0210*/  @!P1 BRA `(.L_x_7) ;  /* 0xfffffffc00d09947 */ /* 0x002fea000383ffff */
.L_x_6:
        /* <DEDUP_REMOVED lines=9> */
.L_x_8:
        /* <DEDUP_REMOVED lines=13> */
.L_x_11:


//--------------------- .nv.shared._Z7reduce3PiS_i --------------------------
	.section	.nv.shared._Z7reduce3PiS_i,"aw",@nobits
	.sectionflags	@""
	.align	16
	.zero		1024


//--------------------- .nv.shared.reserved.0     --------------------------
	.section	.nv.shared.reserved.0,"aw",@nobits
	.weak		__nv_reservedSMEM_offset_0_alias
	.size		__nv_reservedSMEM_offset_0_alias, 0, 64
	.other		__nv_reservedSMEM_offset_0_alias,@"STO_CUDA_RESERVED_SHARED STV_DEFAULT"
__nv_reservedSMEM_offset_0_alias:
	.zero		0
	.zero		64


//--------------------- .nv.shared._Z7reduce2PiS_i --------------------------
	.section	.nv.shared._Z7reduce2PiS_i,"aw",@nobits
	.sectionflags	@""
	.align	16
	.zero		1024


//--------------------- .nv.shared._Z7reduce1PiS_i --------------------------
	.section	.nv.shared._Z7reduce1PiS_i,"aw",@nobits
	.sectionflags	@""
	.align	16
	.zero		1024


//--------------------- .nv.constant0._Z7reduce3PiS_i --------------------------
	.section	.nv.constant0._Z7reduce3PiS_i,"a",@progbits
	.sectionflags	@""
	.align	4
.nv.constant0._Z7reduce3PiS_i:
	.zero		916


//--------------------- .nv.constant0._Z7reduce2PiS_i --------------------------
	.section	.nv.constant0._Z7reduce2PiS_i,"a",@progbits
	.sectionflags	@""
	.align	4
.nv.constant0._Z7reduce2PiS_i:
	.zero		916


//--------------------- .nv.constant0._Z7reduce1PiS_i --------------------------
	.section	.nv.constant0._Z7reduce1PiS_i,"a",@progbits
	.sectionflags	@""
	.align	4
.nv.constant0._Z7reduce1PiS_i:
	.zero		916


//--------------------- SYMBOLS --------------------------

	.type		.nv.reservedSmem.offset0,@object
	.size		.nv.reservedSmem.offset0,0x4
	.type		.nv.reservedSmem.cap,@object
	.size		.nv.reservedSmem.cap,0x4
